//
// Generated by NVIDIA NVVM Compiler
//
// Compiler Build ID: CL-36424714
// Cuda compilation tools, release 13.0, V13.0.88
// Based on NVVM 20.0.0
//

.version 9.0
.target sm_100
.address_size 64

	// .globl	_Z16coalesced_kernelPfi
// _ZZ17shared_mem_kernelPfiE4temp has been demoted

.visible .entry _Z16coalesced_kernelPfi(
	.param .u64 .ptr .align 1 _Z16coalesced_kernelPfi_param_0,
	.param .u32 _Z16coalesced_kernelPfi_param_1
)
{
	.reg .pred 	%p<2>;
	.reg .b32 	%r<6>;
	.reg .b32 	%f<3>;
	.reg .b64 	%rd<5>;

	ld.param.u64 	%rd1, [_Z16coalesced_kernelPfi_param_0];
	ld.param.u32 	%r2, [_Z16coalesced_kernelPfi_param_1];
	mov.u32 	%r3, %ctaid.x;
	mov.u32 	%r4, %ntid.x;
	mov.u32 	%r5, %tid.x;
	mad.lo.s32 	%r1, %r3, %r4, %r5;
	setp.ge.s32 	%p1, %r1, %r2;
	@%p1 bra 	$L__BB0_2;
	cvta.to.global.u64 	%rd2, %rd1;
	mul.wide.s32 	%rd3, %r1, 4;
	add.s64 	%rd4, %rd2, %rd3;
	ld.global.f32 	%f1, [%rd4];
	add.f32 	%f2, %f1, %f1;
	st.global.f32 	[%rd4], %f2;
$L__BB0_2:
	ret;

}
	// .globl	_Z13stride_kernelPfii
.visible .entry _Z13stride_kernelPfii(
	.param .u64 .ptr .align 1 _Z13stride_kernelPfii_param_0,
	.param .u32 _Z13stride_kernelPfii_param_1,
	.param .u32 _Z13stride_kernelPfii_param_2
)
{
	.reg .pred 	%p<2>;
	.reg .b32 	%r<8>;
	.reg .b32 	%f<3>;
	.reg .b64 	%rd<5>;

	ld.param.u64 	%rd1, [_Z13stride_kernelPfii_param_0];
	ld.param.u32 	%r2, [_Z13stride_kernelPfii_param_1];
	ld.param.u32 	%r3, [_Z13stride_kernelPfii_param_2];
	mov.u32 	%r4, %ctaid.x;
	mov.u32 	%r5, %ntid.x;
	mov.u32 	%r6, %tid.x;
	mad.lo.s32 	%r7, %r4, %r5, %r6;
	mul.lo.s32 	%r1, %r3, %r7;
	setp.ge.s32 	%p1, %r1, %r2;
	@%p1 bra 	$L__BB1_2;
	cvta.to.global.u64 	%rd2, %rd1;
	mul.wide.s32 	%rd3, %r1, 4;
	add.s64 	%rd4, %rd2, %rd3;
	ld.global.f32 	%f1, [%rd4];
	add.f32 	%f2, %f1, %f1;
	st.global.f32 	[%rd4], %f2;
$L__BB1_2:
	ret;

}
	// .globl	_Z17shared_mem_kernelPfi
.visible .entry _Z17shared_mem_kernelPfi(
	.param .u64 .ptr .align 1 _Z17shared_mem_kernelPfi_param_0,
	.param .u32 _Z17shared_mem_kernelPfi_param_1
)
{
	.reg .pred 	%p<3>;
	.reg .b32 	%r<9>;
	.reg .b32 	%f<4>;
	.reg .b64 	%rd<5>;
	// demoted variable
	.shared .align 4 .b8 _ZZ17shared_mem_kernelPfiE4temp[1024];
	ld.param.u64 	%rd2, [_Z17shared_mem_kernelPfi_param_0];
	ld.param.u32 	%r3, [_Z17shared_mem_kernelPfi_param_1];
	cvta.to.global.u64 	%rd3, %rd2;
	mov.u32 	%r4, %ctaid.x;
	mov.u32 	%r5, %ntid.x;
	mov.u32 	%r6, %tid.x;
	mad.lo.s32 	%r1, %r4, %r5, %r6;
	setp.ge.s32 	%p1, %r1, %r3;
	mul.wide.s32 	%rd4, %r1, 4;
	add.s64 	%rd1, %rd3, %rd4;
	shl.b32 	%r7, %r6, 2;
	mov.u32 	%r8, _ZZ17shared_mem_kernelPfiE4temp;
	add.s32 	%r2, %r8, %r7;
	@%p1 bra 	$L__BB2_2;
	ld.global.f32 	%f2, [%rd1];
	st.shared.f32 	[%r2], %f2;
$L__BB2_2:
	setp.ge.s32 	%p2, %r1, %r3;
	bar.sync 	0;
	ld.shared.f32 	%f3, [%r2];
	add.f32 	%f1, %f3, %f3;
	st.shared.f32 	[%r2], %f1;
	@%p2 bra 	$L__BB2_4;
	st.global.f32 	[%rd1], %f1;
$L__BB2_4:
	ret;

}


// ===== COMPILED SASS (sm_100) =====

	.target	sm_100

	.elftype	@"ET_EXEC"


//--------------------- .note.nv.tkinfo           --------------------------
	.section	.note.nv.tkinfo,"",@"SHT_NOTE"
	.sectionflags	@"SHF_NOTE_NV_TKINFO"
	.tkinfo
        /*0018*/ 	.word	0x00000002
        /*0030*/ 	.string	""
        /*0030*/ 	.string	"ptxas"
        /*0030*/ 	.string	"Cuda compilation tools, release 13.0, V13.0.88"
        /*0030*/ 	.string	"Build cuda_13.0.r13.0/compiler.36424714_0"
        /*0030*/ 	.string	"-arch sm_100 -m 64 "



//--------------------- .note.nv.cuinfo           --------------------------
	.section	.note.nv.cuinfo,"",@"SHT_NOTE"
	.sectionflags	@"SHF_NOTE_NV_CUINFO"
        /*0018*/ 	.short	0x0002
        /*001a*/ 	.short	0x0064
        /*001c*/ 	.short	0x0082
	.zero		2


//--------------------- .nv.info                  --------------------------
	.section	.nv.info,"",@"SHT_CUDA_INFO"
	.align	4


	//----- nvinfo : EIATTR_REGCOUNT
	.align		4
        /*0000*/ 	.byte	0x04, 0x2f
        /*0002*/ 	.short	(.L_1 - .L_0)
	.align		4
.L_0:
        /*0004*/ 	.word	index@(_Z16coalesced_kernelPfi)
        /*0008*/ 	.word	0x00000008


	//----- nvinfo : EIATTR_FRAME_SIZE
	.align		4
.L_1:
        /*000c*/ 	.byte	0x04, 0x11
        /*000e*/ 	.short	(.L_3 - .L_2)
	.align		4
.L_2:
        /*0010*/ 	.word	index@(_Z16coalesced_kernelPfi)
        /*0014*/ 	.word	0x00000000


	//----- nvinfo : EIATTR_REGCOUNT
	.align		4
.L_3:
        /*0018*/ 	.byte	0x04, 0x2f
        /*001a*/ 	.short	(.L_5 - .L_4)
	.align		4
.L_4:
        /*001c*/ 	.word	index@(_Z13stride_kernelPfii)
        /*0020*/ 	.word	0x00000008


	//----- nvinfo : EIATTR_FRAME_SIZE
	.align		4
.L_5:
        /*0024*/ 	.byte	0x04, 0x11
        /*0026*/ 	.short	(.L_7 - .L_6)
	.align		4
.L_6:
        /*0028*/ 	.word	index@(_Z13stride_kernelPfii)
        /*002c*/ 	.word	0x00000000


	//----- nvinfo : EIATTR_REGCOUNT
	.align		4
.L_7:
        /*0030*/ 	.byte	0x04, 0x2f
        /*0032*/ 	.short	(.L_9 - .L_8)
	.align		4
.L_8:
        /*0034*/ 	.word	index@(_Z17shared_mem_kernelPfi)
        /*0038*/ 	.word	0x0000000a


	//----- nvinfo : EIATTR_FRAME_SIZE
	.align		4
.L_9:
        /*003c*/ 	.byte	0x04, 0x11
        /*003e*/ 	.short	(.L_11 - .L_10)
	.align		4
.L_10:
        /*0040*/ 	.word	index@(_Z17shared_mem_kernelPfi)
        /*0044*/ 	.word	0x00000000


	//----- nvinfo : EIATTR_MIN_STACK_SIZE
	.align		4
.L_11:
        /*0048*/ 	.byte	0x04, 0x12
        /*004a*/ 	.short	(.L_13 - .L_12)
	.align		4
.L_12:
        /*004c*/ 	.word	index@(_Z17shared_mem_kernelPfi)
        /*0050*/ 	.word	0x00000000


	//----- nvinfo : EIATTR_MIN_STACK_SIZE
	.align		4
.L_13:
        /*0054*/ 	.byte	0x04, 0x12
        /*0056*/ 	.short	(.L_15 - .L_14)
	.align		4
.L_14:
        /*0058*/ 	.word	index@(_Z13stride_kernelPfii)
        /*005c*/ 	.word	0x00000000


	//----- nvinfo : EIATTR_MIN_STACK_SIZE
	.align		4
.L_15:
        /*0060*/ 	.byte	0x04, 0x12
        /*0062*/ 	.short	(.L_17 - .L_16)
	.align		4
.L_16:
        /*0064*/ 	.word	index@(_Z16coalesced_kernelPfi)
        /*0068*/ 	.word	0x00000000
.L_17:


//--------------------- .nv.compat                --------------------------
	.section	.nv.compat,"",@"SHT_CUDA_COMPAT_INFO"
	.align	4
        /*0000*/ 	.byte	0x02, 0x09, 0x00, 0x00, 0x02, 0x02, 0x01, 0x00, 0x02, 0x05, 0x05, 0x00, 0x03, 0x07, 0x01, 0x01
        /*0010*/ 	.byte	0x02, 0x03, 0x00, 0x00, 0x02, 0x06, 0x01, 0x00, 0x04, 0x0b, 0x08, 0x00, 0x09, 0x00, 0x00, 0x00
        /*0020*/ 	.byte	0x00, 0x00, 0x00, 0x00


//--------------------- .nv.info._Z17shared_mem_kernelPfi --------------------------
	.section	.nv.info._Z17shared_mem_kernelPfi,"",@"SHT_CUDA_INFO"
	.sectionflags	@""
	.align	4


	//----- nvinfo : EIATTR_CUDA_API_VERSION
	.align		4
        /*0000*/ 	.byte	0x04, 0x37
        /*0002*/ 	.short	(.L_19 - .L_18)
.L_18:
        /*0004*/ 	.word	0x00000082


	//----- nvinfo : EIATTR_KPARAM_INFO
	.align		4
.L_19:
        /*0008*/ 	.byte	0x04, 0x17
        /*000a*/ 	.short	(.L_21 - .L_20)
.L_20:
        /*000c*/ 	.word	0x00000000
        /*0010*/ 	.short	0x0001
        /*0012*/ 	.short	0x0008
        /*0014*/ 	.byte	0x00, 0xf0, 0x11, 0x00


	//----- nvinfo : EIATTR_KPARAM_INFO
	.align		4
.L_21:
        /*0018*/ 	.byte	0x04, 0x17
        /*001a*/ 	.short	(.L_23 - .L_22)
.L_22:
        /*001c*/ 	.word	0x00000000
        /*0020*/ 	.short	0x0000
        /*0022*/ 	.short	0x0000
        /*0024*/ 	.byte	0x00, 0xf5, 0x21, 0x00


	//----- nvinfo : EIATTR_SPARSE_MMA_MASK
	.align		4
.L_23:
        /*0028*/ 	.byte	0x03, 0x50
        /*002a*/ 	.short	0x0000


	//----- nvinfo : EIATTR_MAXREG_COUNT
	.align		4
        /*002c*/ 	.byte	0x03, 0x1b
        /*002e*/ 	.short	0x00ff


	//----- nvinfo : EIATTR_NUM_BARRIERS
	.align		4
        /*0030*/ 	.byte	0x02, 0x4c
        /*0032*/ 	.byte	0x01
	.zero		1


	//----- nvinfo : EIATTR_MERCURY_ISA_VERSION
	.align		4
        /*0034*/ 	.byte	0x03, 0x5f
        /*0036*/ 	.short	0x0101


	//----- nvinfo : EIATTR_VRC_CTA_INIT_COUNT
	.align		4
        /*0038*/ 	.byte	0x02, 0x4a
	.zero		1
	.zero		1


	//----- nvinfo : EIATTR_EXIT_INSTR_OFFSETS
	.align		4
        /*003c*/ 	.byte	0x04, 0x1c
        /*003e*/ 	.short	(.L_25 - .L_24)


	//   ....[0]....
.L_24:
        /*0040*/ 	.word	0x00000140


	//   ....[1]....
        /*0044*/ 	.word	0x00000160


	//----- nvinfo : EIATTR_CBANK_PARAM_SIZE
	.align		4
.L_25:
        /*0048*/ 	.byte	0x03, 0x19
        /*004a*/ 	.short	0x000c


	//----- nvinfo : EIATTR_PARAM_CBANK
	.align		4
        /*004c*/ 	.byte	0x04, 0x0a
        /*004e*/ 	.short	(.L_27 - .L_26)
	.align		4
.L_26:
        /*0050*/ 	.word	index@(.nv.constant0._Z17shared_mem_kernelPfi)
        /*0054*/ 	.short	0x0380
        /*0056*/ 	.short	0x000c


	//----- nvinfo : EIATTR_SW_WAR
	.align		4
.L_27:
        /*0058*/ 	.byte	0x04, 0x36
        /*005a*/ 	.short	(.L_29 - .L_28)
.L_28:
        /*005c*/ 	.word	0x00000008
.L_29:


//--------------------- .nv.info._Z13stride_kernelPfii --------------------------
	.section	.nv.info._Z13stride_kernelPfii,"",@"SHT_CUDA_INFO"
	.sectionflags	@""
	.align	4


	//----- nvinfo : EIATTR_CUDA_API_VERSION
	.align		4
        /*0000*/ 	.byte	0x04, 0x37
        /*0002*/ 	.short	(.L_31 - .L_30)
.L_30:
        /*0004*/ 	.word	0x00000082


	//----- nvinfo : EIATTR_KPARAM_INFO
	.align		4
.L_31:
        /*0008*/ 	.byte	0x04, 0x17
        /*000a*/ 	.short	(.L_33 - .L_32)
.L_32:
        /*000c*/ 	.word	0x00000000
        /*0010*/ 	.short	0x0002
        /*0012*/ 	.short	0x000c
        /*0014*/ 	.byte	0x00, 0xf0, 0x11, 0x00


	//----- nvinfo : EIATTR_KPARAM_INFO
	.align		4
.L_33:
        /*0018*/ 	.byte	0x04, 0x17
        /*001a*/ 	.short	(.L_35 - .L_34)
.L_34:
        /*001c*/ 	.word	0x00000000
        /*0020*/ 	.short	0x0001
        /*0022*/ 	.short	0x0008
        /*0024*/ 	.byte	0x00, 0xf0, 0x11, 0x00


	//----- nvinfo : EIATTR_KPARAM_INFO
	.align		4
.L_35:
        /*0028*/ 	.byte	0x04, 0x17
        /*002a*/ 	.short	(.L_37 - .L_36)
.L_36:
        /*002c*/ 	.word	0x00000000
        /*0030*/ 	.short	0x0000
        /*0032*/ 	.short	0x0000
        /*0034*/ 	.byte	0x00, 0xf5, 0x21, 0x00


	//----- nvinfo : EIATTR_SPARSE_MMA_MASK
	.align		4
.L_37:
        /*0038*/ 	.byte	0x03, 0x50
        /*003a*/ 	.short	0x0000


	//----- nvinfo : EIATTR_MAXREG_COUNT
	.align		4
        /*003c*/ 	.byte	0x03, 0x1b
        /*003e*/ 	.short	0x00ff


	//----- nvinfo : EIATTR_MERCURY_ISA_VERSION
	.align		4
        /*0040*/ 	.byte	0x03, 0x5f
        /*0042*/ 	.short	0x0101


	//----- nvinfo : EIATTR_VRC_CTA_INIT_COUNT
	.align		4
        /*0044*/ 	.byte	0x02, 0x4a
	.zero		1
	.zero		1


	//----- nvinfo : EIATTR_EXIT_INSTR_OFFSETS
	.align		4
        /*0048*/ 	.byte	0x04, 0x1c
        /*004a*/ 	.short	(.L_39 - .L_38)


	//   ....[0]....
.L_38:
        /*004c*/ 	.word	0x00000080


	//   ....[1]....
        /*0050*/ 	.word	0x000000f0


	//----- nvinfo : EIATTR_CBANK_PARAM_SIZE
	.align		4
.L_39:
        /*0054*/ 	.byte	0x03, 0x19
        /*0056*/ 	.short	0x0010


	//----- nvinfo : EIATTR_PARAM_CBANK
	.align		4
        /*0058*/ 	.byte	0x04, 0x0a
        /*005a*/ 	.short	(.L_41 - .L_40)
	.align		4
.L_40:
        /*005c*/ 	.word	index@(.nv.constant0._Z13stride_kernelPfii)
        /*0060*/ 	.short	0x0380
        /*0062*/ 	.short	0x0010


	//----- nvinfo : EIATTR_SW_WAR
	.align		4
.L_41:
        /*0064*/ 	.byte	0x04, 0x36
        /*0066*/ 	.short	(.L_43 - .L_42)
.L_42:
        /*0068*/ 	.word	0x00000008
.L_43:


//--------------------- .nv.info._Z16coalesced_kernelPfi --------------------------
	.section	.nv.info._Z16coalesced_kernelPfi,"",@"SHT_CUDA_INFO"
	.sectionflags	@""
	.align	4


	//----- nvinfo : EIATTR_CUDA_API_VERSION
	.align		4
        /*0000*/ 	.byte	0x04, 0x37
        /*0002*/ 	.short	(.L_45 - .L_44)
.L_44:
        /*0004*/ 	.word	0x00000082


	//----- nvinfo : EIATTR_KPARAM_INFO
	.align		4
.L_45:
        /*0008*/ 	.byte	0x04, 0x17
        /*000a*/ 	.short	(.L_47 - .L_46)
.L_46:
        /*000c*/ 	.word	0x00000000
        /*0010*/ 	.short	0x0001
        /*0012*/ 	.short	0x0008
        /*0014*/ 	.byte	0x00, 0xf0, 0x11, 0x00


	//----- nvinfo : EIATTR_KPARAM_INFO
	.align		4
.L_47:
        /*0018*/ 	.byte	0x04, 0x17
        /*001a*/ 	.short	(.L_49 - .L_48)
.L_48:
        /*001c*/ 	.word	0x00000000
        /*0020*/ 	.short	0x0000
        /*0022*/ 	.short	0x0000
        /*0024*/ 	.byte	0x00, 0xf5, 0x21, 0x00


	//----- nvinfo : EIATTR_SPARSE_MMA_MASK
	.align		4
.L_49:
        /*0028*/ 	.byte	0x03, 0x50
        /*002a*/ 	.short	0x0000


	//----- nvinfo : EIATTR_MAXREG_COUNT
	.align		4
        /*002c*/ 	.byte	0x03, 0x1b
        /*002e*/ 	.short	0x00ff


	//----- nvinfo : EIATTR_MERCURY_ISA_VERSION
	.align		4
        /*0030*/ 	.byte	0x03, 0x5f
        /*0032*/ 	.short	0x0101


	//----- nvinfo : EIATTR_VRC_CTA_INIT_COUNT
	.align		4
        /*0034*/ 	.byte	0x02, 0x4a
	.zero		1
	.zero		1


	//----- nvinfo : EIATTR_EXIT_INSTR_OFFSETS
	.align		4
        /*0038*/ 	.byte	0x04, 0x1c
        /*003a*/ 	.short	(.L_51 - .L_50)


	//   ....[0]....
.L_50:
        /*003c*/ 	.word	0x00000070


	//   ....[1]....
        /*0040*/ 	.word	0x000000e0


	//----- nvinfo : EIATTR_CBANK_PARAM_SIZE
	.align		4
.L_51:
        /*0044*/ 	.byte	0x03, 0x19
        /*0046*/ 	.short	0x000c


	//----- nvinfo : EIATTR_PARAM_CBANK
	.align		4
        /*0048*/ 	.byte	0x04, 0x0a
        /*004a*/ 	.short	(.L_53 - .L_52)
	.align		4
.L_52:
        /*004c*/ 	.word	index@(.nv.constant0._Z16coalesced_kernelPfi)
        /*0050*/ 	.short	0x0380
        /*0052*/ 	.short	0x000c


	//----- nvinfo : EIATTR_SW_WAR
	.align		4
.L_53:
        /*0054*/ 	.byte	0x04, 0x36
        /*0056*/ 	.short	(.L_55 - .L_54)
.L_54:
        /*0058*/ 	.word	0x00000008
.L_55:


//--------------------- .nv.callgraph             --------------------------
	.section	.nv.callgraph,"",@"SHT_CUDA_CALLGRAPH"
	.align	4
	.sectionentsize	8
	.align		4
        /*0000*/ 	.word	0x00000000
	.align		4
        /*0004*/ 	.word	0xffffffff
	.align		4
        /*0008*/ 	.word	0x00000000
	.align		4
        /*000c*/ 	.word	0xfffffffe
	.align		4
        /*0010*/ 	.word	0x00000000
	.align		4
        /*0014*/ 	.word	0xfffffffd
	.align		4
        /*0018*/ 	.word	0x00000000
	.align		4
        /*001c*/ 	.word	0xfffffffc


//--------------------- .text._Z17shared_mem_kernelPfi --------------------------
	.section	.text._Z17shared_mem_kernelPfi,"ax",@progbits
	.align	128
        .global         _Z17shared_mem_kernelPfi
        .type           _Z17shared_mem_kernelPfi,@function
        .size           _Z17shared_mem_kernelPfi,(.L_x_3 - _Z17shared_mem_kernelPfi)
        .other          _Z17shared_mem_kernelPfi,@"STO_CUDA_ENTRY STV_DEFAULT"
_Z17shared_mem_kernelPfi:
.text._Z17shared_mem_kernelPfi:
[----:B------:R-:W-:Y:S01]  /*0000*/  LDC R1, c[0x0][0x37c] ;  /* 0x0000df00ff017b82 */ /* 0x000fe20000000800 */
[----:B------:R-:W0:Y:S07]  /*0010*/  S2R R0, SR_TID.X ;  /* 0x0000000000007919 */ /* 0x000e2e0000002100 */
[----:B------:R-:W0:Y:S01]  /*0020*/  S2UR UR4, SR_CTAID.X ;  /* 0x00000000000479c3 */ /* 0x000e220000002500 */
[----:B------:R-:W1:Y:S01]  /*0030*/  LDCU UR5, c[0x0][0x388] ;  /* 0x00007100ff0577ac */ /* 0x000e620008000800 */
[----:B------:R-:W2:Y:S06]  /*0040*/  LDCU.64 UR6, c[0x0][0x358] ;  /* 0x00006b00ff0677ac */ /* 0x000eac0008000a00 */
[----:B------:R-:W0:Y:S08]  /*0050*/  LDC R5, c[0x0][0x360] ;  /* 0x0000d800ff057b82 */ /* 0x000e300000000800 */
[----:B------:R-:W3:Y:S01]  /*0060*/  LDC.64 R2, c[0x0][0x380] ;  /* 0x0000e000ff027b82 */ /* 0x000ee20000000a00 */
[----:B0-----:R-:W-:-:S05]  /*0070*/  IMAD R5, R5, UR4, R0 ;  /* 0x0000000405057c24 */ /* 0x001fca000f8e0200 */
[C---:B-1----:R-:W-:Y:S01]  /*0080*/  ISETP.GE.AND P0, PT, R5.reuse, UR5, PT ;  /* 0x0000000505007c0c */ /* 0x042fe2000bf06270 */
[----:B---3--:R-:W-:-:S12]  /*0090*/  IMAD.WIDE R2, R5, 0x4, R2 ;  /* 0x0000000405027825 */ /* 0x008fd800078e0202 */
[----:B--2---:R-:W2:Y:S01]  /*00a0*/  @!P0 LDG.E R5, desc[UR6][R2.64] ;  /* 0x0000000602058981 */ /* 0x004ea2000c1e1900 */
[----:B------:R-:W0:Y:S01]  /*00b0*/  S2UR UR5, SR_CgaCtaId ;  /* 0x00000000000579c3 */ /* 0x000e220000008800 */
[----:B------:R-:W-:Y:S02]  /*00c0*/  UMOV UR4, 0x400 ;  /* 0x0000040000047882 */ /* 0x000fe40000000000 */
[----:B0-----:R-:W-:-:S06]  /*00d0*/  ULEA UR4, UR5, UR4, 0x18 ;  /* 0x0000000405047291 */ /* 0x001fcc000f8ec0ff */
[----:B------:R-:W-:-:S05]  /*00e0*/  LEA R0, R0, UR4, 0x2 ;  /* 0x0000000400007c11 */ /* 0x000fca000f8e10ff */
[----:B--2---:R-:W-:Y:S01]  /*00f0*/  @!P0 STS [R0], R5 ;  /* 0x0000000500008388 */ /* 0x004fe20000000800 */
[----:B------:R-:W-:Y:S06]  /*0100*/  BAR.SYNC.DEFER_BLOCKING 0x0 ;  /* 0x0000000000007b1d */ /* 0x000fec0000010000 */
[----:B------:R-:W0:Y:S02]  /*0110*/  LDS R4, [R0] ;  /* 0x0000000000047984 */ /* 0x000e240000000800 */
[----:B0-----:R-:W-:-:S05]  /*0120*/  FADD R7, R4, R4 ;  /* 0x0000000404077221 */ /* 0x001fca0000000000 */
[----:B------:R0:W-:Y:S01]  /*0130*/  STS [R0], R7 ;  /* 0x0000000700007388 */ /* 0x0001e20000000800 */
[----:B------:R-:W-:Y:S05]  /*0140*/  @P0 EXIT ;  /* 0x000000000000094d */ /* 0x000fea0003800000 */
[----:B------:R-:W-:Y:S01]  /*0150*/  STG.E desc[UR6][R2.64], R7 ;  /* 0x0000000702007986 */ /* 0x000fe2000c101906 */
[----:B------:R-:W-:Y:S05]  /*0160*/  EXIT ;  /* 0x000000000000794d */ /* 0x000fea0003800000 */
.L_x_0:
[----:B------:R-:W-:-:S00]  /*0170*/  BRA `(.L_x_0) ;  /* 0xfffffffc00fc7947 */ /* 0x000fc0000383ffff */
[----:B------:R-:W-:-:S00]  /*0180*/  NOP ;  /* 0x0000000000007918 */ /* 0x000fc00000000000 */
[----:B------:R-:W-:-:S00]  /*0190*/  NOP ;  /* 0x0000000000007918 */ /* 0x000fc00000000000 */
[----:B------:R-:W-:-:S00]  /*01a0*/  NOP ;  /* 0x0000000000007918 */ /* 0x000fc00000000000 */
[----:B------:R-:W-:-:S00]  /*01b0*/  NOP ;  /* 0x0000000000007918 */ /* 0x000fc00000000000 */
[----:B------:R-:W-:-:S00]  /*01c0*/  NOP ;  /* 0x0000000000007918 */ /* 0x000fc00000000000 */
[----:B------:R-:W-:-:S00]  /*01d0*/  NOP ;  /* 0x0000000000007918 */ /* 0x000fc00000000000 */
[----:B------:R-:W-:-:S00]  /*01e0*/  NOP ;  /* 0x0000000000007918 */ /* 0x000fc00000000000 */
[----:B------:R-:W-:-:S00]  /*01f0*/  NOP ;  /* 0x0000000000007918 */ /* 0x000fc00000000000 */
.L_x_3:


//--------------------- .text._Z13stride_kernelPfii --------------------------
	.section	.text._Z13stride_kernelPfii,"ax",@progbits
	.align	128
        .global         _Z13stride_kernelPfii
        .type           _Z13stride_kernelPfii,@function
        .size           _Z13stride_kernelPfii,(.L_x_4 - _Z13stride_kernelPfii)
        .other          _Z13stride_kernelPfii,@"STO_CUDA_ENTRY STV_DEFAULT"
_Z13stride_kernelPfii:
.text._Z13stride_kernelPfii:
[----:B------:R-:W-:Y:S01]  /*0000*/  LDC R1, c[0x0][0x37c] ;  /* 0x0000df00ff017b82 */ /* 0x000fe20000000800 */
[----:B------:R-:W0:Y:S07]  /*0010*/  S2R R3, SR_TID.X ;  /* 0x0000000000037919 */ /* 0x000e2e0000002100 */
[----:B------:R-:W0:Y:S01]  /*0020*/  S2UR UR4, SR_CTAID.X ;  /* 0x00000000000479c3 */ /* 0x000e220000002500 */
[----:B------:R-:W1:Y:S07]  /*0030*/  LDCU.64 UR6, c[0x0][0x388] ;  /* 0x00007100ff0677ac */ /* 0x000e6e0008000a00 */
[----:B------:R-:W0:Y:S02]  /*0040*/  LDC R0, c[0x0][0x360] ;  /* 0x0000d800ff007b82 */ /* 0x000e240000000800 */
[----:B0-----:R-:W-:-:S04]  /*0050*/  IMAD R0, R0, UR4, R3 ;  /* 0x0000000400007c24 */ /* 0x001fc8000f8e0203 */
[----:B-1----:R-:W-:-:S05]  /*0060*/  IMAD R5, R0, UR7, RZ ;  /* 0x0000000700057c24 */ /* 0x002fca000f8e02ff */
[----:B------:R-:W-:-:S13]  /*0070*/  ISETP.GE.AND P0, PT, R5, UR6, PT ;  /* 0x0000000605007c0c */ /* 0x000fda000bf06270 */
[----:B------:R-:W-:Y:S05]  /*0080*/  @P0 EXIT ;  /* 0x000000000000094d */ /* 0x000fea0003800000 */
[----:B------:R-:W0:Y:S01]  /*0090*/  LDC.64 R2, c[0x0][0x380] ;  /* 0x0000e000ff027b82 */ /* 0x000e220000000a00 */
[----:B------:R-:W1:Y:S01]  /*00a0*/  LDCU.64 UR4, c[0x0][0x358] ;  /* 0x00006b00ff0477ac */ /* 0x000e620008000a00 */
[----:B0-----:R-:W-:-:S05]  /*00b0*/  IMAD.WIDE R2, R5, 0x4, R2 ;  /* 0x0000000405027825 */ /* 0x001fca00078e0202 */
[----:B-1----:R-:W2:Y:S02]  /*00c0*/  LDG.E R0, desc[UR4][R2.64] ;  /* 0x0000000402007981 */ /* 0x002ea4000c1e1900 */
[----:B--2---:R-:W-:-:S05]  /*00d0*/  FADD R5, R0, R0 ;  /* 0x0000000000057221 */ /* 0x004fca0000000000 */
[----:B------:R-:W-:Y:S01]  /*00e0*/  STG.E desc[UR4][R2.64], R5 ;  /* 0x0000000502007986 */ /* 0x000fe2000c101904 */
[----:B------:R-:W-:Y:S05]  /*00f0*/  EXIT ;  /* 0x000000000000794d */ /* 0x000fea0003800000 */
.L_x_1:
        /* <DEDUP_REMOVED lines=16> */
.L_x_4:


//--------------------- .text._Z16coalesced_kernelPfi --------------------------
	.section	.text._Z16coalesced_kernelPfi,"ax",@progbits
	.align	128
        .global         _Z16coalesced_kernelPfi
        .type           _Z16coalesced_kernelPfi,@function
        .size           _Z16coalesced_kernelPfi,(.L_x_5 - _Z16coalesced_kernelPfi)
        .other          _Z16coalesced_kernelPfi,@"STO_CUDA_ENTRY STV_DEFAULT"
_Z16coalesced_kernelPfi:
.text._Z16coalesced_kernelPfi:
[----:B------:R-:W-:Y:S01]  /*0000*/  LDC R1, c[0x0][0x37c] ;  /* 0x0000df00ff017b82 */ /* 0x000fe20000000800 */
[----:B------:R-:W0:Y:S07]  /*0010*/  S2R R0, SR_TID.X ;  /* 0x0000000000007919 */ /* 0x000e2e0000002100 */
[----:B------:R-:W0:Y:S01]  /*0020*/  S2UR UR4, SR_CTAID.X ;  /* 0x00000000000479c3 */ /* 0x000e220000002500 */
[----:B------:R-:W1:Y:S07]  /*0030*/  LDCU UR5, c[0x0][0x388] ;  /* 0x00007100ff0577ac */ /* 0x000e6e0008000800 */
[----:B------:R-:W0:Y:S02]  /*0040*/  LDC R5, c[0x0][0x360] ;  /* 0x0000d800ff057b82 */ /* 0x000e240000000800 */
[----:B0-----:R-:W-:-:S05]  /*0050*/  IMAD R5, R5, UR4, R0 ;  /* 0x0000000405057c24 */ /* 0x001fca000f8e0200 */
[----:B-1----:R-:W-:-:S13]  /*0060*/  ISETP.GE.AND P0, PT, R5, UR5, PT ;  /* 0x0000000505007c0c */ /* 0x002fda000bf06270 */
        /* <DEDUP_REMOVED lines=8> */
.L_x_2:
        /* <DEDUP_REMOVED lines=9> */
.L_x_5:


//--------------------- .nv.shared._Z17shared_mem_kernelPfi --------------------------
	.section	.nv.shared._Z17shared_mem_kernelPfi,"aw",@nobits
	.sectionflags	@""
	.align	4
.nv.shared._Z17shared_mem_kernelPfi:
	.zero		2048


//--------------------- .nv.shared.reserved.0     --------------------------
	.section	.nv.shared.reserved.0,"aw",@nobits
	.weak		__nv_reservedSMEM_offset_0_alias
	.size		__nv_reservedSMEM_offset_0_alias, 0, 64
	.other		__nv_reservedSMEM_offset_0_alias,@"STO_CUDA_RESERVED_SHARED STV_DEFAULT"
__nv_reservedSMEM_offset_0_alias:
	.zero		0
	.zero		64


//--------------------- .nv.constant0._Z17shared_mem_kernelPfi --------------------------
	.section	.nv.constant0._Z17shared_mem_kernelPfi,"a",@progbits
	.sectionflags	@""
	.align	4
.nv.constant0._Z17shared_mem_kernelPfi:
	.zero		908


//--------------------- .nv.constant0._Z13stride_kernelPfii --------------------------
	.section	.nv.constant0._Z13stride_kernelPfii,"a",@progbits
	.sectionflags	@""
	.align	4
.nv.constant0._Z13stride_kernelPfii:
	.zero		912


//--------------------- .nv.constant0._Z16coalesced_kernelPfi --------------------------
	.section	.nv.constant0._Z16coalesced_kernelPfi,"a",@progbits
	.sectionflags	@""
	.align	4
.nv.constant0._Z16coalesced_kernelPfi:
	.zero		908


//--------------------- SYMBOLS --------------------------

	.type		.nv.reservedSmem.offset0,@object
	.size		.nv.reservedSmem.offset0,0x4
	.type		.nv.reservedSmem.cap,@object
	.size		.nv.reservedSmem.cap,0x4
